	.headerflags	@"EF_CUDA_TEXMODE_UNIFIED EF_CUDA_64BIT_ADDRESS EF_CUDA_ACCELERATORS EF_CUDA_SM90 EF_CUDA_VIRTUAL_SM(EF_CUDA_SM90)"
	.elftype	@"ET_EXEC"


//--------------------- .nv.info                  --------------------------
	.section	.nv.info,"",@"SHT_CUDA_INFO"
	.align	4


	//----- nvinfo : EIATTR_REGCOUNT
	.align		4
        /*0000*/ 	.byte	0x04, 0x2f
        /*0002*/ 	.short	(.L_3 - .L_2)
	.align		4
.L_2:
        /*0004*/ 	.word	index@(triton_poi_fused__native_batch_norm_legit_no_training_leaky_relu_44)
        /*0008*/ 	.word	0x00000010


	//----- nvinfo : EIATTR_MIN_STACK_SIZE
	.align		4
.L_3:
        /*000c*/ 	.byte	0x04, 0x12
        /*000e*/ 	.short	(.L_5 - .L_4)
	.align		4
.L_4:
        /*0010*/ 	.word	index@(triton_poi_fused__native_batch_norm_legit_no_training_leaky_relu_44)
        /*0014*/ 	.word	0x00000000


	//----- nvinfo : EIATTR_FRAME_SIZE
	.align		4
.L_5:
        /*0018*/ 	.byte	0x04, 0x11
        /*001a*/ 	.short	(.L_7 - .L_6)
	.align		4
.L_6:
        /*001c*/ 	.word	index@(triton_poi_fused__native_batch_norm_legit_no_training_leaky_relu_44)
        /*0020*/ 	.word	0x00000000


	//----- nvinfo : EIATTR_MIN_STACK_SIZE
	.align		4
.L_7:
        /*0024*/ 	.byte	0x04, 0x12
        /*0026*/ 	.short	(.L_9 - .L_8)
	.align		4
.L_8:
        /*0028*/ 	.word	index@(triton_poi_fused__native_batch_norm_legit_no_training_leaky_relu_44)
        /*002c*/ 	.word	0x00000000
.L_9:


//--------------------- .nv.info.triton_poi_fused__native_batch_norm_legit_no_training_leaky_relu_44 --------------------------
	.section	.nv.info.triton_poi_fused__native_batch_norm_legit_no_training_leaky_relu_44,"",@"SHT_CUDA_INFO"
	.sectionflags	@""
	.align	4


	//----- nvinfo : EIATTR_CUDA_API_VERSION
	.align		4
        /*0000*/ 	.byte	0x04, 0x37
        /*0002*/ 	.short	(.L_11 - .L_10)
.L_10:
        /*0004*/ 	.word	0x0000007c


	//----- nvinfo : EIATTR_KPARAM_INFO
	.align		4
.L_11:
        /*0008*/ 	.byte	0x04, 0x17
        /*000a*/ 	.short	(.L_13 - .L_12)
.L_12:
        /*000c*/ 	.word	0x00000000
        /*0010*/ 	.short	0x0006
        /*0012*/ 	.short	0x0030
        /*0014*/ 	.byte	0x00, 0xf0, 0x11, 0x00


	//----- nvinfo : EIATTR_KPARAM_INFO
	.align		4
.L_13:
        /*0018*/ 	.byte	0x04, 0x17
        /*001a*/ 	.short	(.L_15 - .L_14)
.L_14:
        /*001c*/ 	.word	0x00000000
        /*0020*/ 	.short	0x0005
        /*0022*/ 	.short	0x0028
        /*0024*/ 	.byte	0x00, 0xf4, 0x21, 0x00


	//----- nvinfo : EIATTR_KPARAM_INFO
	.align		4
.L_15:
        /*0028*/ 	.byte	0x04, 0x17
        /*002a*/ 	.short	(.L_17 - .L_16)
.L_16:
        /*002c*/ 	.word	0x00000000
        /*0030*/ 	.short	0x0004
        /*0032*/ 	.short	0x0020
        /*0034*/ 	.byte	0x00, 0xf4, 0x21, 0x00


	//----- nvinfo : EIATTR_KPARAM_INFO
	.align		4
.L_17:
        /*0038*/ 	.byte	0x04, 0x17
        /*003a*/ 	.short	(.L_19 - .L_18)
.L_18:
        /*003c*/ 	.word	0x00000000
        /*0040*/ 	.short	0x0003
        /*0042*/ 	.short	0x0018
        /*0044*/ 	.byte	0x00, 0xf4, 0x21, 0x00


	//----- nvinfo : EIATTR_KPARAM_INFO
	.align		4
.L_19:
        /*0048*/ 	.byte	0x04, 0x17
        /*004a*/ 	.short	(.L_21 - .L_20)
.L_20:
        /*004c*/ 	.word	0x00000000
        /*0050*/ 	.short	0x0002
        /*0052*/ 	.short	0x0010
        /*0054*/ 	.byte	0x00, 0xf4, 0x21, 0x00


	//----- nvinfo : EIATTR_KPARAM_INFO
	.align		4
.L_21:
        /*0058*/ 	.byte	0x04, 0x17
        /*005a*/ 	.short	(.L_23 - .L_22)
.L_22:
        /*005c*/ 	.word	0x00000000
        /*0060*/ 	.short	0x0001
        /*0062*/ 	.short	0x0008
        /*0064*/ 	.byte	0x00, 0xf4, 0x21, 0x00


	//----- nvinfo : EIATTR_KPARAM_INFO
	.align		4
.L_23:
        /*0068*/ 	.byte	0x04, 0x17
        /*006a*/ 	.short	(.L_25 - .L_24)
.L_24:
        /*006c*/ 	.word	0x00000000
        /*0070*/ 	.short	0x0000
        /*0072*/ 	.short	0x0000
        /*0074*/ 	.byte	0x00, 0xf4, 0x21, 0x00


	//----- nvinfo : EIATTR_SPARSE_MMA_MASK
	.align		4
.L_25:
        /*0078*/ 	.byte	0x03, 0x50
        /*007a*/ 	.short	0x0000


	//----- nvinfo : EIATTR_MAXREG_COUNT
	.align		4
        /*007c*/ 	.byte	0x03, 0x1b
        /*007e*/ 	.short	0x00ff


	//----- nvinfo : EIATTR_EXIT_INSTR_OFFSETS
	.align		4
        /*0080*/ 	.byte	0x04, 0x1c
        /*0082*/ 	.short	(.L_27 - .L_26)


	//   ....[0]....
.L_26:
        /*0084*/ 	.word	0x000002d0


	//----- nvinfo : EIATTR_REQNTID
	.align		4
.L_27:
        /*0088*/ 	.byte	0x04, 0x10
        /*008a*/ 	.short	(.L_29 - .L_28)
.L_28:
        /*008c*/ 	.word	0x00000080
        /*0090*/ 	.word	0x00000001
        /*0094*/ 	.word	0x00000001


	//----- nvinfo : EIATTR_CBANK_PARAM_SIZE
	.align		4
.L_29:
        /*0098*/ 	.byte	0x03, 0x19
        /*009a*/ 	.short	0x0034


	//----- nvinfo : EIATTR_PARAM_CBANK
	.align		4
        /*009c*/ 	.byte	0x04, 0x0a
        /*009e*/ 	.short	(.L_31 - .L_30)
	.align		4
.L_30:
        /*00a0*/ 	.word	index@(.nv.constant0.triton_poi_fused__native_batch_norm_legit_no_training_leaky_relu_44)
        /*00a4*/ 	.short	0x0210
        /*00a6*/ 	.short	0x0034


	//----- nvinfo : EIATTR_SW_WAR
	.align		4
.L_31:
        /*00a8*/ 	.byte	0x04, 0x36
        /*00aa*/ 	.short	(.L_33 - .L_32)
.L_32:
        /*00ac*/ 	.word	0x00000008
.L_33:


//--------------------- .nv.callgraph             --------------------------
	.section	.nv.callgraph,"",@"SHT_CUDA_CALLGRAPH"
	.align	4
	.sectionentsize	8
	.align		4
        /*0000*/ 	.word	0x00000000
	.align		4
        /*0004*/ 	.word	0xffffffff
	.align		4
        /*0008*/ 	.word	0x00000000
	.align		4
        /*000c*/ 	.word	0xfffffffe
	.align		4
        /*0010*/ 	.word	0x00000000
	.align		4
        /*0014*/ 	.word	0xfffffffd
	.align		4
        /*0018*/ 	.word	0x00000000
	.align		4
        /*001c*/ 	.word	0xfffffffc


//--------------------- .nv.constant4             --------------------------
	.section	.nv.constant4,"a",@progbits
	.align	8
	.align		8
.nv.constant4:
        /*0000*/ 	.dword	_$_str
	.align		8
        /*0008*/ 	.dword	_$_str_$_2


//--------------------- .text.triton_poi_fused__native_batch_norm_legit_no_training_leaky_relu_44 --------------------------
	.section	.text.triton_poi_fused__native_batch_norm_legit_no_training_leaky_relu_44,"ax",@progbits
	.align	128
        .global         triton_poi_fused__native_batch_norm_legit_no_training_leaky_relu_44
        .type           triton_poi_fused__native_batch_norm_legit_no_training_leaky_relu_44,@function
        .size           triton_poi_fused__native_batch_norm_legit_no_training_leaky_relu_44,(.L_x_1 - triton_poi_fused__native_batch_norm_legit_no_training_leaky_relu_44)
        .other          triton_poi_fused__native_batch_norm_legit_no_training_leaky_relu_44,@"STO_CUDA_ENTRY STV_DEFAULT"
triton_poi_fused__native_batch_norm_legit_no_training_leaky_relu_44:
.text.triton_poi_fused__native_batch_norm_legit_no_training_leaky_relu_44:
[----:B------:R-:W-:Y:S01]  /*0000*/  LDC R1, c[0x0][0x28] ;  /* 0x00000a00ff017b82 */ /* 0x000fe20000000800 */
[----:B------:R-:W1:Y:S07]  /*0010*/  S2R R0, SR_TID.X ;  /* 0x0000000000007919 */ /* 0x000e6e0000002100 */
[----:B------:R-:W2:Y:S01]  /*0020*/  LDC.64 R6, c[0x0][0x228] ;  /* 0x00008a00ff067b82 */ /* 0x000ea20000000a00 */
[----:B------:R-:W-:Y:S01]  /*0030*/  ULDC.64 UR4, c[0x0][0x208] ;  /* 0x0000820000047ab9 */ /* 0x000fe20000000a00 */
[----:B------:R-:W3:Y:S06]  /*0040*/  S2R R3, SR_CTAID.X ;  /* 0x0000000000037919 */ /* 0x000eec0000002500 */
[----:B------:R-:W4:Y:S08]  /*0050*/  LDC.64 R4, c[0x0][0x220] ;  /* 0x00008800ff047b82 */ /* 0x000f300000000a00 */
[----:B------:R-:W5:Y:S08]  /*0060*/  LDC.64 R8, c[0x0][0x230] ;  /* 0x00008c00ff087b82 */ /* 0x000f700000000a00 */
[----:B------:R-:W5:Y:S01]  /*0070*/  LDC.64 R10, c[0x0][0x238] ;  /* 0x00008e00ff0a7b82 */ /* 0x000f620000000a00 */
[----:B-1----:R-:W-:-:S02]  /*0080*/  LOP3.LUT R0, R0, 0x7f, RZ, 0xc0, !PT ;  /* 0x0000007f00007812 */ /* 0x002fc400078ec0ff */
[----:B---3--:R-:W-:Y:S02]  /*0090*/  SHF.R.S32.HI R2, RZ, 0x18, R3 ;  /* 0x00000018ff027819 */ /* 0x008fe40000011403 */
[----:B------:R-:W-:Y:S02]  /*00a0*/  LEA R0, R3, R0, 0x7 ;  /* 0x0000000003007211 */ /* 0x000fe400078e38ff */
[----:B------:R-:W-:-:S04]  /*00b0*/  SGXT R3, R2, 0x1 ;  /* 0x000000010203781a */ /* 0x000fc80000000200 */
[----:B------:R-:W-:-:S04]  /*00c0*/  LEA.HI R3, R3, R0, RZ, 0x8 ;  /* 0x0000000003037211 */ /* 0x000fc800078f40ff */
[----:B------:R-:W-:-:S04]  /*00d0*/  LOP3.LUT R3, R3, 0xffffff00, RZ, 0xc0, !PT ;  /* 0xffffff0003037812 */ /* 0x000fc800078ec0ff */
[----:B------:R-:W-:Y:S02]  /*00e0*/  IADD3 R13, R0, -R3, RZ ;  /* 0x80000003000d7210 */ /* 0x000fe40007ffe0ff */
[----:B------:R-:W1:Y:S03]  /*00f0*/  LDC.64 R2, c[0x0][0x218] ;  /* 0x00008600ff027b82 */ /* 0x000e660000000a00 */
[----:B--2---:R-:W-:-:S06]  /*0100*/  IMAD.WIDE R6, R13, 0x4, R6 ;  /* 0x000000040d067825 */ /* 0x004fcc00078e0206 */
[----:B------:R-:W2:Y:S01]  /*0110*/  LDG.E.EL R6, desc[UR4][R6.64] ;  /* 0x0000000406067981 */ /* 0x000ea2000c2e1900 */
[----:B----4-:R-:W-:-:S04]  /*0120*/  IMAD.WIDE R4, R13, 0x4, R4 ;  /* 0x000000040d047825 */ /* 0x010fc800078e0204 */
[C---:B-----5:R-:W-:Y:S02]  /*0130*/  IMAD.WIDE R8, R13.reuse, 0x4, R8 ;  /* 0x000000040d087825 */ /* 0x060fe400078e0208 */
[----:B------:R3:W4:Y:S02]  /*0140*/  LDG.E.EL R5, desc[UR4][R4.64] ;  /* 0x0000000404057981 */ /* 0x000724000c2e1900 */
[----:B0-----:R-:W-:Y:S02]  /*0150*/  IMAD.WIDE R10, R13, 0x4, R10 ;  /* 0x000000040d0a7825 */ /* 0x001fe400078e020a */
[----:B------:R-:W5:Y:S02]  /*0160*/  LDG.E.EL R8, desc[UR4][R8.64] ;  /* 0x0000000408087981 */ /* 0x000f64000c2e1900 */
[----:B-1----:R-:W-:Y:S02]  /*0170*/  IMAD.WIDE R2, R0, 0x4, R2 ;  /* 0x0000000400027825 */ /* 0x002fe400078e0202 */
[----:B------:R-:W5:Y:S04]  /*0180*/  LDG.E.EL R11, desc[UR4][R10.64] ;  /* 0x000000040a0b7981 */ /* 0x000f68000c2e1900 */
[----:B------:R-:W4:Y:S01]  /*0190*/  LDG.E R2, desc[UR4][R2.64] ;  /* 0x0000000402027981 */ /* 0x000f22000c1e1900 */
[----:B---3--:R-:W-:Y:S01]  /*01a0*/  HFMA2.MMA R4, -RZ, RZ, 1.625, 0 ;  /* 0x3e800000ff047435 */ /* 0x008fe200000001ff */
[----:B--2---:R-:W-:-:S04]  /*01b0*/  FADD R6, R6, 9.9999997473787516356e-06 ;  /* 0x3727c5ac06067421 */ /* 0x004fc80000000000 */
[----:B------:R-:W0:Y:S02]  /*01c0*/  MUFU.SQRT R7, R6 ;  /* 0x0000000600077308 */ /* 0x000e240000002000 */
[C---:B0-----:R-:W-:Y:S02]  /*01d0*/  FSETP.GT.AND P0, PT, R7.reuse, 8.50705917302346158658e+37, PT ;  /* 0x7e8000000700780b */ /* 0x041fe40003f04000 */
[----:B------:R-:W-:-:S11]  /*01e0*/  FSETP.GEU.AND P1, PT, R7, 1.175494350822287508e-38, PT ;  /* 0x008000000700780b */ /* 0x000fd60003f2e000 */
[----:B------:R-:W-:-:S04]  /*01f0*/  @P0 FMUL R7, R7, 0.25 ;  /* 0x3e80000007070820 */ /* 0x000fc80000400000 */
[----:B------:R-:W-:-:S06]  /*0200*/  @!P1 FMUL R7, R7, 16777216 ;  /* 0x4b80000007079820 */ /* 0x000fcc0000400000 */
[----:B------:R-:W0:Y:S01]  /*0210*/  MUFU.RCP R7, R7 ;  /* 0x0000000700077308 */ /* 0x000e220000001000 */
[----:B------:R-:W-:Y:S01]  /*0220*/  FSEL R4, R4, 1, P0 ;  /* 0x3f80000004047808 */ /* 0x000fe20000000000 */
[----:B----4-:R-:W-:Y:S02]  /*0230*/  FADD R5, R2, -R5 ;  /* 0x8000000502057221 */ /* 0x010fe40000000000 */
[----:B------:R-:W1:Y:S02]  /*0240*/  LDC.64 R2, c[0x0][0x210] ;  /* 0x00008400ff027b82 */ /* 0x000e640000000a00 */
[----:B------:R-:W-:-:S04]  /*0250*/  @!P1 FMUL R4, R4, 16777216 ;  /* 0x4b80000004049820 */ /* 0x000fc80000400000 */
[----:B0-----:R-:W-:-:S04]  /*0260*/  FMUL R4, R7, R4 ;  /* 0x0000000407047220 */ /* 0x001fc80000400000 */
[----:B------:R-:W-:-:S04]  /*0270*/  FMUL R4, R5, R4 ;  /* 0x0000000405047220 */ /* 0x000fc80000400000 */
[----:B-----5:R-:W-:-:S05]  /*0280*/  FFMA R11, R8, R4, R11 ;  /* 0x00000004080b7223 */ /* 0x020fca000000000b */
[----:B------:R-:W-:Y:S01]  /*0290*/  FSETP.GT.AND P0, PT, R11, RZ, PT ;  /* 0x000000ff0b00720b */ /* 0x000fe20003f04000 */
[----:B-1----:R-:W-:-:S12]  /*02a0*/  IMAD.WIDE R2, R0, 0x4, R2 ;  /* 0x0000000400027825 */ /* 0x002fd800078e0202 */
[----:B------:R-:W-:-:S05]  /*02b0*/  @!P0 FMUL R11, R11, 0.10000000149011611938 ;  /* 0x3dcccccd0b0b8820 */ /* 0x000fca0000400000 */
[----:B------:R-:W-:Y:S01]  /*02c0*/  STG.E desc[UR4][R2.64], R11 ;  /* 0x0000000b02007986 */ /* 0x000fe2000c101904 */
[----:B------:R-:W-:Y:S05]  /*02d0*/  EXIT ;  /* 0x000000000000794d */ /* 0x000fea0003800000 */
.L_x_0:
[----:B------:R-:W-:-:S00]  /*02e0*/  BRA `(.L_x_0) ;  /* 0xfffffffc00fc7947 */ /* 0x000fc0000383ffff */
[----:B------:R-:W-:-:S00]  /*02f0*/  NOP ;  /* 0x0000000000007918 */ /* 0x000fc00000000000 */
        /* <DEDUP_REMOVED lines=8> */
.L_x_1:


//--------------------- .nv.global.init           --------------------------
	.section	.nv.global.init,"aw",@progbits
.nv.global.init:
	.type		_$_str,@object
	.size		_$_str,(_$_str_$_2 - _$_str)
_$_str:
        /*0000*/ 	.byte	0x5f, 0x5f, 0x43, 0x55, 0x44, 0x41, 0x5f, 0x46, 0x54, 0x5a, 0x00
	.type		_$_str_$_2,@object
	.size		_$_str_$_2,(.L_1 - _$_str_$_2)
_$_str_$_2:
        /*000b*/ 	.byte	0x5f, 0x5f, 0x43, 0x55, 0x44, 0x41, 0x5f, 0x50, 0x52, 0x45, 0x43, 0x5f, 0x53, 0x51, 0x52, 0x54
        /*001b*/ 	.byte	0x00
.L_1:


//--------------------- .nv.constant0.triton_poi_fused__native_batch_norm_legit_no_training_leaky_relu_44 --------------------------
	.section	.nv.constant0.triton_poi_fused__native_batch_norm_legit_no_training_leaky_relu_44,"a",@progbits
	.sectionflags	@""
	.align	4
.nv.constant0.triton_poi_fused__native_batch_norm_legit_no_training_leaky_relu_44:
	.zero		580
